//
// Generated by NVIDIA NVVM Compiler
//
// Compiler Build ID: CL-36424714
// Cuda compilation tools, release 13.0, V13.0.88
// Based on NVVM 20.0.0
//

.version 9.0
.target sm_100
.address_size 64

	// .globl	_Z5mult2PiS_S_
// _ZZ5mult2PiS_S_E5cache has been demoted

.visible .entry _Z5mult2PiS_S_(
	.param .u64 .ptr .align 1 _Z5mult2PiS_S__param_0,
	.param .u64 .ptr .align 1 _Z5mult2PiS_S__param_1,
	.param .u64 .ptr .align 1 _Z5mult2PiS_S__param_2
)
{
	.reg .pred 	%p<7>;
	.reg .b32 	%r<28>;
	.reg .b32 	%f<13>;
	.reg .b64 	%rd<12>;
	// demoted variable
	.shared .align 4 .b8 _ZZ5mult2PiS_S_E5cache[1024];
	ld.param.u64 	%rd3, [_Z5mult2PiS_S__param_0];
	ld.param.u64 	%rd4, [_Z5mult2PiS_S__param_1];
	ld.param.u64 	%rd5, [_Z5mult2PiS_S__param_2];
	mov.u32 	%r1, %tid.x;
	mov.u32 	%r2, %ctaid.x;
	mov.u32 	%r3, %ntid.x;
	mad.lo.s32 	%r26, %r2, %r3, %r1;
	setp.gt.s32 	%p1, %r26, 33791;
	mov.f32 	%f12, 0f00000000;
	@%p1 bra 	$L__BB0_3;
	mov.u32 	%r11, %nctaid.x;
	mul.lo.s32 	%r5, %r3, %r11;
	cvta.to.global.u64 	%rd1, %rd3;
	cvta.to.global.u64 	%rd2, %rd4;
	mov.f32 	%f12, 0f00000000;
$L__BB0_2:
	mul.wide.s32 	%rd6, %r26, 4;
	add.s64 	%rd7, %rd1, %rd6;
	ld.global.u32 	%r12, [%rd7];
	add.s64 	%rd8, %rd2, %rd6;
	ld.global.u32 	%r13, [%rd8];
	mul.lo.s32 	%r14, %r13, %r12;
	cvt.rn.f32.s32 	%f6, %r14;
	add.f32 	%f12, %f12, %f6;
	add.s32 	%r26, %r26, %r5;
	setp.lt.s32 	%p2, %r26, 33792;
	@%p2 bra 	$L__BB0_2;
$L__BB0_3:
	shl.b32 	%r15, %r1, 2;
	mov.u32 	%r16, _ZZ5mult2PiS_S_E5cache;
	add.s32 	%r17, %r16, %r15;
	st.shared.f32 	[%r17], %f12;
	bar.sync 	0;
	setp.lt.u32 	%p3, %r3, 2;
	@%p3 bra 	$L__BB0_8;
	mov.b32 	%r27, 1;
$L__BB0_5:
	shl.b32 	%r9, %r27, 1;
	mul.lo.s32 	%r10, %r9, %r1;
	setp.ge.u32 	%p4, %r10, %r3;
	@%p4 bra 	$L__BB0_7;
	add.s32 	%r19, %r10, %r27;
	shl.b32 	%r20, %r19, 2;
	add.s32 	%r22, %r16, %r20;
	ld.shared.f32 	%f7, [%r22];
	shl.b32 	%r23, %r10, 2;
	add.s32 	%r24, %r16, %r23;
	ld.shared.f32 	%f8, [%r24];
	add.f32 	%f9, %f7, %f8;
	st.shared.f32 	[%r24], %f9;
$L__BB0_7:
	bar.sync 	0;
	setp.lt.u32 	%p5, %r9, %r3;
	mov.u32 	%r27, %r9;
	@%p5 bra 	$L__BB0_5;
$L__BB0_8:
	setp.ne.s32 	%p6, %r1, 0;
	@%p6 bra 	$L__BB0_10;
	ld.shared.f32 	%f10, [_ZZ5mult2PiS_S_E5cache];
	cvt.rzi.s32.f32 	%r25, %f10;
	cvta.to.global.u64 	%rd9, %rd5;
	mul.wide.u32 	%rd10, %r2, 4;
	add.s64 	%rd11, %rd9, %rd10;
	st.global.u32 	[%rd11], %r25;
$L__BB0_10:
	ret;

}


// ===== COMPILED SASS (sm_100) =====

	.target	sm_100

	.elftype	@"ET_EXEC"


//--------------------- .note.nv.tkinfo           --------------------------
	.section	.note.nv.tkinfo,"",@"SHT_NOTE"
	.sectionflags	@"SHF_NOTE_NV_TKINFO"
	.tkinfo
        /*0018*/ 	.word	0x00000002
        /*0030*/ 	.string	""
        /*0030*/ 	.string	"ptxas"
        /*0030*/ 	.string	"Cuda compilation tools, release 13.0, V13.0.88"
        /*0030*/ 	.string	"Build cuda_13.0.r13.0/compiler.36424714_0"
        /*0030*/ 	.string	"-arch sm_100 -m 64 "



//--------------------- .note.nv.cuinfo           --------------------------
	.section	.note.nv.cuinfo,"",@"SHT_NOTE"
	.sectionflags	@"SHF_NOTE_NV_CUINFO"
        /*0018*/ 	.short	0x0002
        /*001a*/ 	.short	0x0064
        /*001c*/ 	.short	0x0082
	.zero		2


//--------------------- .nv.info                  --------------------------
	.section	.nv.info,"",@"SHT_CUDA_INFO"
	.align	4


	//----- nvinfo : EIATTR_REGCOUNT
	.align		4
        /*0000*/ 	.byte	0x04, 0x2f
        /*0002*/ 	.short	(.L_1 - .L_0)
	.align		4
.L_0:
        /*0004*/ 	.word	index@(_Z5mult2PiS_S_)
        /*0008*/ 	.word	0x00000012


	//----- nvinfo : EIATTR_FRAME_SIZE
	.align		4
.L_1:
        /*000c*/ 	.byte	0x04, 0x11
        /*000e*/ 	.short	(.L_3 - .L_2)
	.align		4
.L_2:
        /*0010*/ 	.word	index@(_Z5mult2PiS_S_)
        /*0014*/ 	.word	0x00000000


	//----- nvinfo : EIATTR_MIN_STACK_SIZE
	.align		4
.L_3:
        /*0018*/ 	.byte	0x04, 0x12
        /*001a*/ 	.short	(.L_5 - .L_4)
	.align		4
.L_4:
        /*001c*/ 	.word	index@(_Z5mult2PiS_S_)
        /*0020*/ 	.word	0x00000000
.L_5:


//--------------------- .nv.compat                --------------------------
	.section	.nv.compat,"",@"SHT_CUDA_COMPAT_INFO"
	.align	4
        /*0000*/ 	.byte	0x02, 0x09, 0x00, 0x00, 0x02, 0x02, 0x01, 0x00, 0x02, 0x05, 0x05, 0x00, 0x03, 0x07, 0x01, 0x01
        /*0010*/ 	.byte	0x02, 0x03, 0x00, 0x00, 0x02, 0x06, 0x01, 0x00, 0x04, 0x0b, 0x08, 0x00, 0x09, 0x00, 0x00, 0x00
        /*0020*/ 	.byte	0x00, 0x00, 0x00, 0x00


//--------------------- .nv.info._Z5mult2PiS_S_   --------------------------
	.section	.nv.info._Z5mult2PiS_S_,"",@"SHT_CUDA_INFO"
	.sectionflags	@""
	.align	4


	//----- nvinfo : EIATTR_CUDA_API_VERSION
	.align		4
        /*0000*/ 	.byte	0x04, 0x37
        /*0002*/ 	.short	(.L_7 - .L_6)
.L_6:
        /*0004*/ 	.word	0x00000082


	//----- nvinfo : EIATTR_KPARAM_INFO
	.align		4
.L_7:
        /*0008*/ 	.byte	0x04, 0x17
        /*000a*/ 	.short	(.L_9 - .L_8)
.L_8:
        /*000c*/ 	.word	0x00000000
        /*0010*/ 	.short	0x0002
        /*0012*/ 	.short	0x0010
        /*0014*/ 	.byte	0x00, 0xf5, 0x21, 0x00


	//----- nvinfo : EIATTR_KPARAM_INFO
	.align		4
.L_9:
        /*0018*/ 	.byte	0x04, 0x17
        /*001a*/ 	.short	(.L_11 - .L_10)
.L_10:
        /*001c*/ 	.word	0x00000000
        /*0020*/ 	.short	0x0001
        /*0022*/ 	.short	0x0008
        /*0024*/ 	.byte	0x00, 0xf5, 0x21, 0x00


	//----- nvinfo : EIATTR_KPARAM_INFO
	.align		4
.L_11:
        /*0028*/ 	.byte	0x04, 0x17
        /*002a*/ 	.short	(.L_13 - .L_12)
.L_12:
        /*002c*/ 	.word	0x00000000
        /*0030*/ 	.short	0x0000
        /*0032*/ 	.short	0x0000
        /*0034*/ 	.byte	0x00, 0xf5, 0x21, 0x00


	//----- nvinfo : EIATTR_SPARSE_MMA_MASK
	.align		4
.L_13:
        /*0038*/ 	.byte	0x03, 0x50
        /*003a*/ 	.short	0x0000


	//----- nvinfo : EIATTR_MAXREG_COUNT
	.align		4
        /*003c*/ 	.byte	0x03, 0x1b
        /*003e*/ 	.short	0x00ff


	//----- nvinfo : EIATTR_NUM_BARRIERS
	.align		4
        /*0040*/ 	.byte	0x02, 0x4c
        /*0042*/ 	.byte	0x01
	.zero		1


	//----- nvinfo : EIATTR_MERCURY_ISA_VERSION
	.align		4
        /*0044*/ 	.byte	0x03, 0x5f
        /*0046*/ 	.short	0x0101


	//----- nvinfo : EIATTR_VRC_CTA_INIT_COUNT
	.align		4
        /*0048*/ 	.byte	0x02, 0x4a
	.zero		1
	.zero		1


	//----- nvinfo : EIATTR_EXIT_INSTR_OFFSETS
	.align		4
        /*004c*/ 	.byte	0x04, 0x1c
        /*004e*/ 	.short	(.L_15 - .L_14)


	//   ....[0]....
.L_14:
        /*0050*/ 	.word	0x00000330


	//   ....[1]....
        /*0054*/ 	.word	0x000003c0


	//----- nvinfo : EIATTR_CRS_STACK_SIZE
	.align		4
.L_15:
        /*0058*/ 	.byte	0x04, 0x1e
        /*005a*/ 	.short	(.L_17 - .L_16)
.L_16:
        /*005c*/ 	.word	0x00000000


	//----- nvinfo : EIATTR_CBANK_PARAM_SIZE
	.align		4
.L_17:
        /*0060*/ 	.byte	0x03, 0x19
        /*0062*/ 	.short	0x0018


	//----- nvinfo : EIATTR_PARAM_CBANK
	.align		4
        /*0064*/ 	.byte	0x04, 0x0a
        /*0066*/ 	.short	(.L_19 - .L_18)
	.align		4
.L_18:
        /*0068*/ 	.word	index@(.nv.constant0._Z5mult2PiS_S_)
        /*006c*/ 	.short	0x0380
        /*006e*/ 	.short	0x0018


	//----- nvinfo : EIATTR_SW_WAR
	.align		4
.L_19:
        /*0070*/ 	.byte	0x04, 0x36
        /*0072*/ 	.short	(.L_21 - .L_20)
.L_20:
        /*0074*/ 	.word	0x00000008
.L_21:


//--------------------- .nv.callgraph             --------------------------
	.section	.nv.callgraph,"",@"SHT_CUDA_CALLGRAPH"
	.align	4
	.sectionentsize	8
	.align		4
        /*0000*/ 	.word	0x00000000
	.align		4
        /*0004*/ 	.word	0xffffffff
	.align		4
        /*0008*/ 	.word	0x00000000
	.align		4
        /*000c*/ 	.word	0xfffffffe
	.align		4
        /*0010*/ 	.word	0x00000000
	.align		4
        /*0014*/ 	.word	0xfffffffd
	.align		4
        /*0018*/ 	.word	0x00000000
	.align		4
        /*001c*/ 	.word	0xfffffffc


//--------------------- .text._Z5mult2PiS_S_      --------------------------
	.section	.text._Z5mult2PiS_S_,"ax",@progbits
	.align	128
        .global         _Z5mult2PiS_S_
        .type           _Z5mult2PiS_S_,@function
        .size           _Z5mult2PiS_S_,(.L_x_6 - _Z5mult2PiS_S_)
        .other          _Z5mult2PiS_S_,@"STO_CUDA_ENTRY STV_DEFAULT"
_Z5mult2PiS_S_:
.text._Z5mult2PiS_S_:
[----:B------:R-:W-:Y:S01]  /*0000*/  LDC R1, c[0x0][0x37c] ;  /* 0x0000df00ff017b82 */ /* 0x000fe20000000800 */
[----:B------:R-:W0:Y:S01]  /*0010*/  S2R R15, SR_TID.X ;  /* 0x00000000000f7919 */ /* 0x000e220000002100 */
[----:B------:R-:W0:Y:S01]  /*0020*/  LDCU UR7, c[0x0][0x360] ;  /* 0x00006c00ff0777ac */ /* 0x000e220008000800 */
[----:B------:R-:W-:Y:S01]  /*0030*/  BSSY.RECONVERGENT B0, `(.L_x_0) ;  /* 0x0000017000007945 */ /* 0x000fe20003800200 */
[----:B------:R-:W-:Y:S01]  /*0040*/  HFMA2 R10, -RZ, RZ, 0, 0 ;  /* 0x00000000ff0a7431 */ /* 0x000fe200000001ff */
[----:B------:R-:W0:Y:S01]  /*0050*/  S2R R0, SR_CTAID.X ;  /* 0x0000000000007919 */ /* 0x000e220000002500 */
[----:B------:R-:W1:Y:S01]  /*0060*/  LDCU.64 UR8, c[0x0][0x358] ;  /* 0x00006b00ff0877ac */ /* 0x000e620008000a00 */
[----:B0-----:R-:W-:-:S05]  /*0070*/  IMAD R6, R0, UR7, R15 ;  /* 0x0000000700067c24 */ /* 0x001fca000f8e020f */
[----:B------:R-:W-:-:S13]  /*0080*/  ISETP.GT.AND P0, PT, R6, 0x83ff, PT ;  /* 0x000083ff0600780c */ /* 0x000fda0003f04270 */
[----:B-1----:R-:W-:Y:S05]  /*0090*/  @P0 BRA `(.L_x_1) ;  /* 0x0000000000400947 */ /* 0x002fea0003800000 */
[----:B------:R-:W0:Y:S01]  /*00a0*/  LDC R12, c[0x0][0x370] ;  /* 0x0000dc00ff0c7b82 */ /* 0x000e220000000800 */
[----:B------:R-:W-:Y:S01]  /*00b0*/  MOV R11, R6 ;  /* 0x00000006000b7202 */ /* 0x000fe20000000f00 */
[----:B------:R-:W-:-:S06]  /*00c0*/  IMAD.MOV.U32 R10, RZ, RZ, RZ ;  /* 0x000000ffff0a7224 */ /* 0x000fcc00078e00ff */
[----:B------:R-:W1:Y:S08]  /*00d0*/  LDC.64 R4, c[0x0][0x380] ;  /* 0x0000e000ff047b82 */ /* 0x000e700000000a00 */
[----:B------:R-:W2:Y:S01]  /*00e0*/  LDC.64 R2, c[0x0][0x388] ;  /* 0x0000e200ff027b82 */ /* 0x000ea20000000a00 */
[----:B0-----:R-:W-:-:S07]  /*00f0*/  IMAD R12, R12, UR7, RZ ;  /* 0x000000070c0c7c24 */ /* 0x001fce000f8e02ff */
.L_x_2:
[----:B-1----:R-:W-:-:S04]  /*0100*/  IMAD.WIDE R6, R11, 0x4, R4 ;  /* 0x000000040b067825 */ /* 0x002fc800078e0204 */
[----:B--2---:R-:W-:Y:S02]  /*0110*/  IMAD.WIDE R8, R11, 0x4, R2 ;  /* 0x000000040b087825 */ /* 0x004fe400078e0202 */
[----:B------:R-:W2:Y:S04]  /*0120*/  LDG.E R6, desc[UR8][R6.64] ;  /* 0x0000000806067981 */ /* 0x000ea8000c1e1900 */
[----:B------:R-:W2:Y:S01]  /*0130*/  LDG.E R9, desc[UR8][R8.64] ;  /* 0x0000000808097981 */ /* 0x000ea2000c1e1900 */
[----:B------:R-:W-:-:S04]  /*0140*/  IADD3 R11, PT, PT, R12, R11, RZ ;  /* 0x0000000b0c0b7210 */ /* 0x000fc80007ffe0ff */
[----:B------:R-:W-:Y:S01]  /*0150*/  ISETP.GE.AND P0, PT, R11, 0x8400, PT ;  /* 0x000084000b00780c */ /* 0x000fe20003f06270 */
[----:B--2---:R-:W-:-:S05]  /*0160*/  IMAD R13, R6, R9, RZ ;  /* 0x00000009060d7224 */ /* 0x004fca00078e02ff */
[----:B------:R-:W-:-:S05]  /*0170*/  I2FP.F32.S32 R13, R13 ;  /* 0x0000000d000d7245 */ /* 0x000fca0000201400 */
[----:B------:R-:W-:Y:S02]  /*0180*/  FADD R10, R13, R10 ;  /* 0x0000000a0d0a7221 */ /* 0x000fe40000000000 */
[----:B------:R-:W-:Y:S05]  /*0190*/  @!P0 BRA `(.L_x_2) ;  /* 0xfffffffc00d88947 */ /* 0x000fea000383ffff */
.L_x_1:
[----:B------:R-:W-:Y:S05]  /*01a0*/  BSYNC.RECONVERGENT B0 ;  /* 0x0000000000007941 */ /* 0x000fea0003800200 */
.L_x_0:
[----:B------:R-:W0:Y:S01]  /*01b0*/  S2UR UR5, SR_CgaCtaId ;  /* 0x00000000000579c3 */ /* 0x000e220000008800 */
[----:B------:R-:W-:Y:S01]  /*01c0*/  UMOV UR4, 0x400 ;  /* 0x0000040000047882 */ /* 0x000fe20000000000 */
[----:B------:R-:W-:Y:S01]  /*01d0*/  UISETP.GE.U32.AND UP0, UPT, UR7, 0x2, UPT ;  /* 0x000000020700788c */ /* 0x000fe2000bf06070 */
[----:B------:R-:W-:Y:S01]  /*01e0*/  ISETP.NE.AND P1, PT, R15, RZ, PT ;  /* 0x000000ff0f00720c */ /* 0x000fe20003f25270 */
[----:B0-----:R-:W-:-:S06]  /*01f0*/  ULEA UR4, UR5, UR4, 0x18 ;  /* 0x0000000405047291 */ /* 0x001fcc000f8ec0ff */
[----:B------:R-:W-:-:S05]  /*0200*/  LEA R3, R15, UR4, 0x2 ;  /* 0x000000040f037c11 */ /* 0x000fca000f8e10ff */
[----:B------:R0:W-:Y:S01]  /*0210*/  STS [R3], R10 ;  /* 0x0000000a03007388 */ /* 0x0001e20000000800 */
[----:B------:R-:W-:Y:S06]  /*0220*/  BAR.SYNC.DEFER_BLOCKING 0x0 ;  /* 0x0000000000007b1d */ /* 0x000fec0000010000 */
[----:B------:R-:W-:Y:S05]  /*0230*/  BRA.U !UP0, `(.L_x_3) ;  /* 0x00000001083c7547 */ /* 0x000fea000b800000 */
[----:B------:R-:W-:-:S05]  /*0240*/  UMOV UR5, 0x1 ;  /* 0x0000000100057882 */ /* 0x000fca0000000000 */
.L_x_4:
[----:B------:R-:W-:-:S04]  /*0250*/  USHF.L.U32 UR6, UR5, 0x1, URZ ;  /* 0x0000000105067899 */ /* 0x000fc800080006ff */
[----:B------:R-:W-:Y:S02]  /*0260*/  UISETP.GE.U32.AND UP0, UPT, UR6, UR7, UPT ;  /* 0x000000070600728c */ /* 0x000fe4000bf06070 */
[----:B01----:R-:W-:-:S05]  /*0270*/  IMAD R3, R15, UR6, RZ ;  /* 0x000000060f037c24 */ /* 0x003fca000f8e02ff */
[----:B------:R-:W-:-:S13]  /*0280*/  ISETP.GE.U32.AND P0, PT, R3, UR7, PT ;  /* 0x0000000703007c0c */ /* 0x000fda000bf06070 */
[C---:B------:R-:W-:Y:S01]  /*0290*/  @!P0 VIADD R2, R3.reuse, UR5 ;  /* 0x0000000503028c36 */ /* 0x040fe20008000000 */
[----:B------:R-:W-:Y:S01]  /*02a0*/  @!P0 LEA R3, R3, UR4, 0x2 ;  /* 0x0000000403038c11 */ /* 0x000fe2000f8e10ff */
[----:B------:R-:W-:-:S03]  /*02b0*/  UMOV UR5, UR6 ;  /* 0x0000000600057c82 */ /* 0x000fc60008000000 */
[----:B------:R-:W-:Y:S01]  /*02c0*/  @!P0 LEA R2, R2, UR4, 0x2 ;  /* 0x0000000402028c11 */ /* 0x000fe2000f8e10ff */
[----:B------:R-:W-:Y:S05]  /*02d0*/  @!P0 LDS R5, [R3] ;  /* 0x0000000003058984 */ /* 0x000fea0000000800 */
[----:B------:R-:W0:Y:S02]  /*02e0*/  @!P0 LDS R2, [R2] ;  /* 0x0000000002028984 */ /* 0x000e240000000800 */
[----:B0-----:R-:W-:-:S05]  /*02f0*/  @!P0 FADD R4, R2, R5 ;  /* 0x0000000502048221 */ /* 0x001fca0000000000 */
[----:B------:R1:W-:Y:S01]  /*0300*/  @!P0 STS [R3], R4 ;  /* 0x0000000403008388 */ /* 0x0003e20000000800 */
[----:B------:R-:W-:Y:S06]  /*0310*/  BAR.SYNC.DEFER_BLOCKING 0x0 ;  /* 0x0000000000007b1d */ /* 0x000fec0000010000 */
[----:B------:R-:W-:Y:S05]  /*0320*/  BRA.U !UP0, `(.L_x_4) ;  /* 0xfffffffd08c87547 */ /* 0x000fea000b83ffff */
.L_x_3:
[----:B------:R-:W-:Y:S05]  /*0330*/  @P1 EXIT ;  /* 0x000000000000194d */ /* 0x000fea0003800000 */
[----:B------:R-:W2:Y:S01]  /*0340*/  S2UR UR5, SR_CgaCtaId ;  /* 0x00000000000579c3 */ /* 0x000ea20000008800 */
[----:B------:R-:W-:-:S07]  /*0350*/  UMOV UR4, 0x400 ;  /* 0x0000040000047882 */ /* 0x000fce0000000000 */
[----:B01----:R-:W0:Y:S01]  /*0360*/  LDC.64 R2, c[0x0][0x390] ;  /* 0x0000e400ff027b82 */ /* 0x003e220000000a00 */
[----:B--2---:R-:W-:Y:S01]  /*0370*/  ULEA UR4, UR5, UR4, 0x18 ;  /* 0x0000000405047291 */ /* 0x004fe2000f8ec0ff */
[----:B0-----:R-:W-:-:S08]  /*0380*/  IMAD.WIDE.U32 R2, R0, 0x4, R2 ;  /* 0x0000000400027825 */ /* 0x001fd000078e0002 */
[----:B------:R-:W0:Y:S02]  /*0390*/  LDS R4, [UR4] ;  /* 0x00000004ff047984 */ /* 0x000e240008000800 */
[----:B0-----:R-:W0:Y:S02]  /*03a0*/  F2I.TRUNC.NTZ R5, R4 ;  /* 0x0000000400057305 */ /* 0x001e24000020f100 */
[----:B0-----:R-:W-:Y:S01]  /*03b0*/  STG.E desc[UR8][R2.64], R5 ;  /* 0x0000000502007986 */ /* 0x001fe2000c101908 */
[----:B------:R-:W-:Y:S05]  /*03c0*/  EXIT ;  /* 0x000000000000794d */ /* 0x000fea0003800000 */
.L_x_5:
[----:B------:R-:W-:-:S00]  /*03d0*/  BRA `(.L_x_5) ;  /* 0xfffffffc00fc7947 */ /* 0x000fc0000383ffff */
[----:B------:R-:W-:-:S00]  /*03e0*/  NOP ;  /* 0x0000000000007918 */ /* 0x000fc00000000000 */
        /* <DEDUP_REMOVED lines=9> */
.L_x_6:


//--------------------- .nv.shared._Z5mult2PiS_S_ --------------------------
	.section	.nv.shared._Z5mult2PiS_S_,"aw",@nobits
	.sectionflags	@""
	.align	4
.nv.shared._Z5mult2PiS_S_:
	.zero		2048


//--------------------- .nv.shared.reserved.0     --------------------------
	.section	.nv.shared.reserved.0,"aw",@nobits
	.weak		__nv_reservedSMEM_offset_0_alias
	.size		__nv_reservedSMEM_offset_0_alias, 0, 64
	.other		__nv_reservedSMEM_offset_0_alias,@"STO_CUDA_RESERVED_SHARED STV_DEFAULT"
__nv_reservedSMEM_offset_0_alias:
	.zero		0
	.zero		64


//--------------------- .nv.constant0._Z5mult2PiS_S_ --------------------------
	.section	.nv.constant0._Z5mult2PiS_S_,"a",@progbits
	.sectionflags	@""
	.align	4
.nv.constant0._Z5mult2PiS_S_:
	.zero		920


//--------------------- SYMBOLS --------------------------

	.type		.nv.reservedSmem.offset0,@object
	.size		.nv.reservedSmem.offset0,0x4
	.type		.nv.reservedSmem.cap,@object
	.size		.nv.reservedSmem.cap,0x4
